//
// Generated by NVIDIA NVVM Compiler
//
// Compiler Build ID: CL-36424714
// Cuda compilation tools, release 13.0, V13.0.88
// Based on NVVM 20.0.0
//

.version 9.0
.target sm_100
.address_size 64

	// .globl	_Z14rmsNorm_kernelPfS_S_S_iiif
// _ZZ14rmsNorm_kernelPfS_S_S_iiifE11s_rms_score has been demoted

.visible .entry _Z14rmsNorm_kernelPfS_S_S_iiif(
	.param .u64 .ptr .align 1 _Z14rmsNorm_kernelPfS_S_S_iiif_param_0,
	.param .u64 .ptr .align 1 _Z14rmsNorm_kernelPfS_S_S_iiif_param_1,
	.param .u64 .ptr .align 1 _Z14rmsNorm_kernelPfS_S_S_iiif_param_2,
	.param .u64 .ptr .align 1 _Z14rmsNorm_kernelPfS_S_S_iiif_param_3,
	.param .u32 _Z14rmsNorm_kernelPfS_S_S_iiif_param_4,
	.param .u32 _Z14rmsNorm_kernelPfS_S_S_iiif_param_5,
	.param .u32 _Z14rmsNorm_kernelPfS_S_S_iiif_param_6,
	.param .f32 _Z14rmsNorm_kernelPfS_S_S_iiif_param_7
)
{
	.reg .pred 	%p<12>;
	.reg .b32 	%r<40>;
	.reg .b32 	%f<94>;
	.reg .b64 	%rd<24>;
	// demoted variable
	.shared .align 4 .f32 _ZZ14rmsNorm_kernelPfS_S_S_iiifE11s_rms_score;
	ld.param.u64 	%rd6, [_Z14rmsNorm_kernelPfS_S_S_iiif_param_0];
	ld.param.u64 	%rd3, [_Z14rmsNorm_kernelPfS_S_S_iiif_param_1];
	ld.param.u64 	%rd4, [_Z14rmsNorm_kernelPfS_S_S_iiif_param_2];
	ld.param.u64 	%rd5, [_Z14rmsNorm_kernelPfS_S_S_iiif_param_3];
	ld.param.u32 	%r25, [_Z14rmsNorm_kernelPfS_S_S_iiif_param_5];
	ld.param.u32 	%r26, [_Z14rmsNorm_kernelPfS_S_S_iiif_param_6];
	ld.param.f32 	%f14, [_Z14rmsNorm_kernelPfS_S_S_iiif_param_7];
	cvta.to.global.u64 	%rd1, %rd6;
	mov.u32 	%r1, %ctaid.x;
	mov.u32 	%r2, %ctaid.y;
	mov.u32 	%r3, %tid.x;
	setp.ne.s32 	%p1, %r3, 0;
	@%p1 bra 	$L__BB0_15;
	setp.lt.s32 	%p2, %r26, 1;
	mov.f32 	%f93, 0f00000000;
	@%p2 bra 	$L__BB0_14;
	mad.lo.s32 	%r28, %r25, %r1, %r2;
	mul.lo.s32 	%r4, %r28, %r26;
	and.b32  	%r5, %r26, 15;
	setp.lt.u32 	%p3, %r26, 16;
	mov.f32 	%f93, 0f00000000;
	mov.b32 	%r36, 0;
	@%p3 bra 	$L__BB0_5;
	and.b32  	%r36, %r26, 2147483632;
	neg.s32 	%r34, %r36;
	add.s64 	%rd2, %rd1, 32;
	mov.f32 	%f93, 0f00000000;
	mov.u32 	%r33, %r4;
$L__BB0_4:
	.pragma "nounroll";
	mul.wide.s32 	%rd7, %r33, 4;
	add.s64 	%rd8, %rd2, %rd7;
	ld.global.f32 	%f19, [%rd8+-32];
	fma.rn.f32 	%f20, %f19, %f19, %f93;
	ld.global.f32 	%f21, [%rd8+-28];
	fma.rn.f32 	%f22, %f21, %f21, %f20;
	ld.global.f32 	%f23, [%rd8+-24];
	fma.rn.f32 	%f24, %f23, %f23, %f22;
	ld.global.f32 	%f25, [%rd8+-20];
	fma.rn.f32 	%f26, %f25, %f25, %f24;
	ld.global.f32 	%f27, [%rd8+-16];
	fma.rn.f32 	%f28, %f27, %f27, %f26;
	ld.global.f32 	%f29, [%rd8+-12];
	fma.rn.f32 	%f30, %f29, %f29, %f28;
	ld.global.f32 	%f31, [%rd8+-8];
	fma.rn.f32 	%f32, %f31, %f31, %f30;
	ld.global.f32 	%f33, [%rd8+-4];
	fma.rn.f32 	%f34, %f33, %f33, %f32;
	ld.global.f32 	%f35, [%rd8];
	fma.rn.f32 	%f36, %f35, %f35, %f34;
	ld.global.f32 	%f37, [%rd8+4];
	fma.rn.f32 	%f38, %f37, %f37, %f36;
	ld.global.f32 	%f39, [%rd8+8];
	fma.rn.f32 	%f40, %f39, %f39, %f38;
	ld.global.f32 	%f41, [%rd8+12];
	fma.rn.f32 	%f42, %f41, %f41, %f40;
	ld.global.f32 	%f43, [%rd8+16];
	fma.rn.f32 	%f44, %f43, %f43, %f42;
	ld.global.f32 	%f45, [%rd8+20];
	fma.rn.f32 	%f46, %f45, %f45, %f44;
	ld.global.f32 	%f47, [%rd8+24];
	fma.rn.f32 	%f48, %f47, %f47, %f46;
	ld.global.f32 	%f49, [%rd8+28];
	fma.rn.f32 	%f93, %f49, %f49, %f48;
	add.s32 	%r34, %r34, 16;
	add.s32 	%r33, %r33, 16;
	setp.ne.s32 	%p4, %r34, 0;
	@%p4 bra 	$L__BB0_4;
$L__BB0_5:
	setp.eq.s32 	%p5, %r5, 0;
	@%p5 bra 	$L__BB0_14;
	and.b32  	%r13, %r26, 7;
	setp.lt.u32 	%p6, %r5, 8;
	@%p6 bra 	$L__BB0_8;
	add.s32 	%r29, %r36, %r4;
	mul.wide.s32 	%rd9, %r29, 4;
	add.s64 	%rd10, %rd1, %rd9;
	ld.global.f32 	%f51, [%rd10];
	fma.rn.f32 	%f52, %f51, %f51, %f93;
	ld.global.f32 	%f53, [%rd10+4];
	fma.rn.f32 	%f54, %f53, %f53, %f52;
	ld.global.f32 	%f55, [%rd10+8];
	fma.rn.f32 	%f56, %f55, %f55, %f54;
	ld.global.f32 	%f57, [%rd10+12];
	fma.rn.f32 	%f58, %f57, %f57, %f56;
	ld.global.f32 	%f59, [%rd10+16];
	fma.rn.f32 	%f60, %f59, %f59, %f58;
	ld.global.f32 	%f61, [%rd10+20];
	fma.rn.f32 	%f62, %f61, %f61, %f60;
	ld.global.f32 	%f63, [%rd10+24];
	fma.rn.f32 	%f64, %f63, %f63, %f62;
	ld.global.f32 	%f65, [%rd10+28];
	fma.rn.f32 	%f93, %f65, %f65, %f64;
	add.s32 	%r36, %r36, 8;
$L__BB0_8:
	setp.eq.s32 	%p7, %r13, 0;
	@%p7 bra 	$L__BB0_14;
	and.b32  	%r16, %r26, 3;
	setp.lt.u32 	%p8, %r13, 4;
	@%p8 bra 	$L__BB0_11;
	add.s32 	%r30, %r36, %r4;
	mul.wide.s32 	%rd11, %r30, 4;
	add.s64 	%rd12, %rd1, %rd11;
	ld.global.f32 	%f67, [%rd12];
	fma.rn.f32 	%f68, %f67, %f67, %f93;
	ld.global.f32 	%f69, [%rd12+4];
	fma.rn.f32 	%f70, %f69, %f69, %f68;
	ld.global.f32 	%f71, [%rd12+8];
	fma.rn.f32 	%f72, %f71, %f71, %f70;
	ld.global.f32 	%f73, [%rd12+12];
	fma.rn.f32 	%f93, %f73, %f73, %f72;
	add.s32 	%r36, %r36, 4;
$L__BB0_11:
	setp.eq.s32 	%p9, %r16, 0;
	@%p9 bra 	$L__BB0_14;
	add.s32 	%r39, %r36, %r4;
	neg.s32 	%r38, %r16;
$L__BB0_13:
	.pragma "nounroll";
	mul.wide.s32 	%rd13, %r39, 4;
	add.s64 	%rd14, %rd1, %rd13;
	ld.global.f32 	%f74, [%rd14];
	fma.rn.f32 	%f93, %f74, %f74, %f93;
	add.s32 	%r39, %r39, 1;
	add.s32 	%r38, %r38, 1;
	setp.ne.s32 	%p10, %r38, 0;
	@%p10 bra 	$L__BB0_13;
$L__BB0_14:
	cvt.rn.f32.s32 	%f75, %r26;
	div.rn.f32 	%f76, %f93, %f75;
	add.f32 	%f77, %f14, %f76;
	sqrt.rn.f32 	%f78, %f77;
	st.shared.f32 	[_ZZ14rmsNorm_kernelPfS_S_S_iiifE11s_rms_score], %f78;
$L__BB0_15:
	bar.sync 	0;
	setp.ge.s32 	%p11, %r3, %r26;
	@%p11 bra 	$L__BB0_17;
	mad.lo.s32 	%r31, %r25, %r1, %r2;
	mad.lo.s32 	%r32, %r31, %r26, %r3;
	cvta.to.global.u64 	%rd15, %rd4;
	mul.wide.u32 	%rd16, %r3, 4;
	add.s64 	%rd17, %rd15, %rd16;
	ld.global.f32 	%f79, [%rd17];
	mul.wide.s32 	%rd18, %r32, 4;
	add.s64 	%rd19, %rd1, %rd18;
	ld.global.f32 	%f80, [%rd19];
	ld.shared.f32 	%f81, [_ZZ14rmsNorm_kernelPfS_S_S_iiifE11s_rms_score];
	div.rn.f32 	%f82, %f80, %f81;
	cvta.to.global.u64 	%rd20, %rd5;
	add.s64 	%rd21, %rd20, %rd16;
	ld.global.f32 	%f83, [%rd21];
	fma.rn.f32 	%f84, %f79, %f82, %f83;
	cvta.to.global.u64 	%rd22, %rd3;
	add.s64 	%rd23, %rd22, %rd18;
	st.global.f32 	[%rd23], %f84;
$L__BB0_17:
	ret;

}


// ===== COMPILED SASS (sm_100) =====

	.target	sm_100

	.elftype	@"ET_EXEC"


//--------------------- .note.nv.tkinfo           --------------------------
	.section	.note.nv.tkinfo,"",@"SHT_NOTE"
	.sectionflags	@"SHF_NOTE_NV_TKINFO"
	.tkinfo
        /*0018*/ 	.word	0x00000002
        /*0030*/ 	.string	""
        /*0030*/ 	.string	"ptxas"
        /*0030*/ 	.string	"Cuda compilation tools, release 13.0, V13.0.88"
        /*0030*/ 	.string	"Build cuda_13.0.r13.0/compiler.36424714_0"
        /*0030*/ 	.string	"-arch sm_100 -m 64 "



//--------------------- .note.nv.cuinfo           --------------------------
	.section	.note.nv.cuinfo,"",@"SHT_NOTE"
	.sectionflags	@"SHF_NOTE_NV_CUINFO"
        /*0018*/ 	.short	0x0002
        /*001a*/ 	.short	0x0064
        /*001c*/ 	.short	0x0082
	.zero		2


//--------------------- .nv.info                  --------------------------
	.section	.nv.info,"",@"SHT_CUDA_INFO"
	.align	4


	//----- nvinfo : EIATTR_REGCOUNT
	.align		4
        /*0000*/ 	.byte	0x04, 0x2f
        /*0002*/ 	.short	(.L_1 - .L_0)
	.align		4
.L_0:
        /*0004*/ 	.word	index@(_Z14rmsNorm_kernelPfS_S_S_iiif)
        /*0008*/ 	.word	0x0000001f


	//----- nvinfo : EIATTR_FRAME_SIZE
	.align		4
.L_1:
        /*000c*/ 	.byte	0x04, 0x11
        /*000e*/ 	.short	(.L_3 - .L_2)
	.align		4
.L_2:
        /*0010*/ 	.word	index@($__internal_1_$__cuda_sm3x_div_rn_noftz_f32_slowpath)
        /*0014*/ 	.word	0x00000000


	//----- nvinfo : EIATTR_FRAME_SIZE
	.align		4
.L_3:
        /*0018*/ 	.byte	0x04, 0x11
        /*001a*/ 	.short	(.L_5 - .L_4)
	.align		4
.L_4:
        /*001c*/ 	.word	index@($__internal_0_$__cuda_sm20_sqrt_rn_f32_slowpath)
        /*0020*/ 	.word	0x00000000


	//----- nvinfo : EIATTR_FRAME_SIZE
	.align		4
.L_5:
        /*0024*/ 	.byte	0x04, 0x11
        /*0026*/ 	.short	(.L_7 - .L_6)
	.align		4
.L_6:
        /*0028*/ 	.word	index@(_Z14rmsNorm_kernelPfS_S_S_iiif)
        /*002c*/ 	.word	0x00000000


	//----- nvinfo : EIATTR_MIN_STACK_SIZE
	.align		4
.L_7:
        /*0030*/ 	.byte	0x04, 0x12
        /*0032*/ 	.short	(.L_9 - .L_8)
	.align		4
.L_8:
        /*0034*/ 	.word	index@(_Z14rmsNorm_kernelPfS_S_S_iiif)
        /*0038*/ 	.word	0x00000000
.L_9:


//--------------------- .nv.compat                --------------------------
	.section	.nv.compat,"",@"SHT_CUDA_COMPAT_INFO"
	.align	4
        /*0000*/ 	.byte	0x02, 0x09, 0x00, 0x00, 0x02, 0x02, 0x01, 0x00, 0x02, 0x05, 0x05, 0x00, 0x03, 0x07, 0x01, 0x01
        /*0010*/ 	.byte	0x02, 0x03, 0x00, 0x00, 0x02, 0x06, 0x01, 0x00, 0x04, 0x0b, 0x08, 0x00, 0x01, 0x00, 0x00, 0x00
        /*0020*/ 	.byte	0x00, 0x00, 0x00, 0x00


//--------------------- .nv.info._Z14rmsNorm_kernelPfS_S_S_iiif --------------------------
	.section	.nv.info._Z14rmsNorm_kernelPfS_S_S_iiif,"",@"SHT_CUDA_INFO"
	.sectionflags	@""
	.align	4


	//----- nvinfo : EIATTR_CUDA_API_VERSION
	.align		4
        /*0000*/ 	.byte	0x04, 0x37
        /*0002*/ 	.short	(.L_11 - .L_10)
.L_10:
        /*0004*/ 	.word	0x00000082


	//----- nvinfo : EIATTR_KPARAM_INFO
	.align		4
.L_11:
        /*0008*/ 	.byte	0x04, 0x17
        /*000a*/ 	.short	(.L_13 - .L_12)
.L_12:
        /*000c*/ 	.word	0x00000000
        /*0010*/ 	.short	0x0007
        /*0012*/ 	.short	0x002c
        /*0014*/ 	.byte	0x00, 0xf0, 0x11, 0x00


	//----- nvinfo : EIATTR_KPARAM_INFO
	.align		4
.L_13:
        /*0018*/ 	.byte	0x04, 0x17
        /*001a*/ 	.short	(.L_15 - .L_14)
.L_14:
        /*001c*/ 	.word	0x00000000
        /*0020*/ 	.short	0x0006
        /*0022*/ 	.short	0x0028
        /*0024*/ 	.byte	0x00, 0xf0, 0x11, 0x00


	//----- nvinfo : EIATTR_KPARAM_INFO
	.align		4
.L_15:
        /*0028*/ 	.byte	0x04, 0x17
        /*002a*/ 	.short	(.L_17 - .L_16)
.L_16:
        /*002c*/ 	.word	0x00000000
        /*0030*/ 	.short	0x0005
        /*0032*/ 	.short	0x0024
        /*0034*/ 	.byte	0x00, 0xf0, 0x11, 0x00


	//----- nvinfo : EIATTR_KPARAM_INFO
	.align		4
.L_17:
        /*0038*/ 	.byte	0x04, 0x17
        /*003a*/ 	.short	(.L_19 - .L_18)
.L_18:
        /*003c*/ 	.word	0x00000000
        /*0040*/ 	.short	0x0004
        /*0042*/ 	.short	0x0020
        /*0044*/ 	.byte	0x00, 0xf0, 0x11, 0x00


	//----- nvinfo : EIATTR_KPARAM_INFO
	.align		4
.L_19:
        /*0048*/ 	.byte	0x04, 0x17
        /*004a*/ 	.short	(.L_21 - .L_20)
.L_20:
        /*004c*/ 	.word	0x00000000
        /*0050*/ 	.short	0x0003
        /*0052*/ 	.short	0x0018
        /*0054*/ 	.byte	0x00, 0xf5, 0x21, 0x00


	//----- nvinfo : EIATTR_KPARAM_INFO
	.align		4
.L_21:
        /*0058*/ 	.byte	0x04, 0x17
        /*005a*/ 	.short	(.L_23 - .L_22)
.L_22:
        /*005c*/ 	.word	0x00000000
        /*0060*/ 	.short	0x0002
        /*0062*/ 	.short	0x0010
        /*0064*/ 	.byte	0x00, 0xf5, 0x21, 0x00


	//----- nvinfo : EIATTR_KPARAM_INFO
	.align		4
.L_23:
        /*0068*/ 	.byte	0x04, 0x17
        /*006a*/ 	.short	(.L_25 - .L_24)
.L_24:
        /*006c*/ 	.word	0x00000000
        /*0070*/ 	.short	0x0001
        /*0072*/ 	.short	0x0008
        /*0074*/ 	.byte	0x00, 0xf5, 0x21, 0x00


	//----- nvinfo : EIATTR_KPARAM_INFO
	.align		4
.L_25:
        /*0078*/ 	.byte	0x04, 0x17
        /*007a*/ 	.short	(.L_27 - .L_26)
.L_26:
        /*007c*/ 	.word	0x00000000
        /*0080*/ 	.short	0x0000
        /*0082*/ 	.short	0x0000
        /*0084*/ 	.byte	0x00, 0xf5, 0x21, 0x00


	//----- nvinfo : EIATTR_SPARSE_MMA_MASK
	.align		4
.L_27:
        /*0088*/ 	.byte	0x03, 0x50
        /*008a*/ 	.short	0x0000


	//----- nvinfo : EIATTR_MAXREG_COUNT
	.align		4
        /*008c*/ 	.byte	0x03, 0x1b
        /*008e*/ 	.short	0x00ff


	//----- nvinfo : EIATTR_NUM_BARRIERS
	.align		4
        /*0090*/ 	.byte	0x02, 0x4c
        /*0092*/ 	.byte	0x01
	.zero		1


	//----- nvinfo : EIATTR_MERCURY_ISA_VERSION
	.align		4
        /*0094*/ 	.byte	0x03, 0x5f
        /*0096*/ 	.short	0x0101


	//----- nvinfo : EIATTR_VRC_CTA_INIT_COUNT
	.align		4
        /*0098*/ 	.byte	0x02, 0x4a
	.zero		1
	.zero		1


	//----- nvinfo : EIATTR_EXIT_INSTR_OFFSETS
	.align		4
        /*009c*/ 	.byte	0x04, 0x1c
        /*009e*/ 	.short	(.L_29 - .L_28)


	//   ....[0]....
.L_28:
        /*00a0*/ 	.word	0x000009e0


	//   ....[1]....
        /*00a4*/ 	.word	0x00000c00


	//----- nvinfo : EIATTR_CRS_STACK_SIZE
	.align		4
.L_29:
        /*00a8*/ 	.byte	0x04, 0x1e
        /*00aa*/ 	.short	(.L_31 - .L_30)
.L_30:
        /*00ac*/ 	.word	0x00000000


	//----- nvinfo : EIATTR_CBANK_PARAM_SIZE
	.align		4
.L_31:
        /*00b0*/ 	.byte	0x03, 0x19
        /*00b2*/ 	.short	0x0030


	//----- nvinfo : EIATTR_PARAM_CBANK
	.align		4
        /*00b4*/ 	.byte	0x04, 0x0a
        /*00b6*/ 	.short	(.L_33 - .L_32)
	.align		4
.L_32:
        /*00b8*/ 	.word	index@(.nv.constant0._Z14rmsNorm_kernelPfS_S_S_iiif)
        /*00bc*/ 	.short	0x0380
        /*00be*/ 	.short	0x0030


	//----- nvinfo : EIATTR_SW_WAR
	.align		4
.L_33:
        /*00c0*/ 	.byte	0x04, 0x36
        /*00c2*/ 	.short	(.L_35 - .L_34)
.L_34:
        /*00c4*/ 	.word	0x00000008
.L_35:


//--------------------- .nv.callgraph             --------------------------
	.section	.nv.callgraph,"",@"SHT_CUDA_CALLGRAPH"
	.align	4
	.sectionentsize	8
	.align		4
        /*0000*/ 	.word	0x00000000
	.align		4
        /*0004*/ 	.word	0xffffffff
	.align		4
        /*0008*/ 	.word	0x00000000
	.align		4
        /*000c*/ 	.word	0xfffffffe
	.align		4
        /*0010*/ 	.word	0x00000000
	.align		4
        /*0014*/ 	.word	0xfffffffd
	.align		4
        /*0018*/ 	.word	0x00000000
	.align		4
        /*001c*/ 	.word	0xfffffffc


//--------------------- .text._Z14rmsNorm_kernelPfS_S_S_iiif --------------------------
	.section	.text._Z14rmsNorm_kernelPfS_S_S_iiif,"ax",@progbits
	.align	128
        .global         _Z14rmsNorm_kernelPfS_S_S_iiif
        .type           _Z14rmsNorm_kernelPfS_S_S_iiif,@function
        .size           _Z14rmsNorm_kernelPfS_S_S_iiif,(.L_x_28 - _Z14rmsNorm_kernelPfS_S_S_iiif)
        .other          _Z14rmsNorm_kernelPfS_S_S_iiif,@"STO_CUDA_ENTRY STV_DEFAULT"
_Z14rmsNorm_kernelPfS_S_S_iiif:
.text._Z14rmsNorm_kernelPfS_S_S_iiif:
[----:B------:R-:W-:Y:S01]  /*0000*/  LDC R1, c[0x0][0x37c] ;  /* 0x0000df00ff017b82 */ /* 0x000fe20000000800 */
[----:B------:R-:W0:Y:S07]  /*0010*/  S2R R2, SR_TID.X ;  /* 0x0000000000027919 */ /* 0x000e2e0000002100 */
[----:B------:R-:W1:Y:S01]  /*0020*/  S2UR UR6, SR_CTAID.X ;  /* 0x00000000000679c3 */ /* 0x000e620000002500 */
[----:B------:R-:W2:Y:S01]  /*0030*/  LDCU.64 UR14, c[0x0][0x358] ;  /* 0x00006b00ff0e77ac */ /* 0x000ea20008000a00 */
[----:B------:R-:W-:Y:S06]  /*0040*/  BSSY.RECONVERGENT B0, `(.L_x_0) ;  /* 0x0000096000007945 */ /* 0x000fec0003800200 */
[----:B------:R-:W3:Y:S01]  /*0050*/  S2UR UR7, SR_CTAID.Y ;  /* 0x00000000000779c3 */ /* 0x000ee20000002600 */
[----:B0-----:R-:W-:-:S13]  /*0060*/  ISETP.NE.AND P0, PT, R2, RZ, PT ;  /* 0x000000ff0200720c */ /* 0x001fda0003f05270 */
[----:B-123--:R-:W-:Y:S05]  /*0070*/  @P0 BRA `(.L_x_1) ;  /* 0x0000000800480947 */ /* 0x00efea0003800000 */
[----:B------:R-:W0:Y:S01]  /*0080*/  LDCU UR13, c[0x0][0x3a8] ;  /* 0x00007500ff0d77ac */ /* 0x000e220008000800 */
[----:B------:R-:W-:Y:S01]  /*0090*/  HFMA2 R3, -RZ, RZ, 0, 0 ;  /* 0x00000000ff037431 */ /* 0x000fe200000001ff */
[----:B0-----:R-:W-:-:S09]  /*00a0*/  UISETP.GE.AND UP0, UPT, UR13, 0x1, UPT ;  /* 0x000000010d00788c */ /* 0x001fd2000bf06270 */
[----:B------:R-:W-:Y:S05]  /*00b0*/  BRA.U !UP0, `(.L_x_2) ;  /* 0x0000000508b47547 */ /* 0x000fea000b800000 */
[----:B------:R-:W0:Y:S01]  /*00c0*/  LDCU UR4, c[0x0][0x3a4] ;  /* 0x00007480ff0477ac */ /* 0x000e220008000800 */
[----:B------:R-:W-:Y:S01]  /*00d0*/  MOV R3, RZ ;  /* 0x000000ff00037202 */ /* 0x000fe20000000f00 */
[----:B------:R-:W-:Y:S01]  /*00e0*/  IMAD.MOV.U32 R0, RZ, RZ, RZ ;  /* 0x000000ffff007224 */ /* 0x000fe200078e00ff */
[----:B------:R-:W-:Y:S02]  /*00f0*/  UISETP.GE.U32.AND UP1, UPT, UR13, 0x10, UPT ;  /* 0x000000100d00788c */ /* 0x000fe4000bf26070 */
[----:B------:R-:W-:-:S04]  /*0100*/  ULOP3.LUT UR10, UR13, 0xf, URZ, 0xc0, !UPT ;  /* 0x0000000f0d0a7892 */ /* 0x000fc8000f8ec0ff */
[----:B------:R-:W-:Y:S02]  /*0110*/  UISETP.NE.AND UP0, UPT, UR10, URZ, UPT ;  /* 0x000000ff0a00728c */ /* 0x000fe4000bf05270 */
[----:B0-----:R-:W-:-:S04]  /*0120*/  UIMAD UR4, UR6, UR4, UR7 ;  /* 0x00000004060472a4 */ /* 0x001fc8000f8e0207 */
[----:B------:R-:W-:Y:S01]  /*0130*/  UIMAD UR4, UR4, UR13, URZ ;  /* 0x0000000d040472a4 */ /* 0x000fe2000f8e02ff */
[----:B------:R-:W-:Y:S11]  /*0140*/  BRA.U !UP1, `(.L_x_3) ;  /* 0x0000000109bc7547 */ /* 0x000ff6000b800000 */
[----:B------:R-:W0:Y:S01]  /*0150*/  LDCU.64 UR8, c[0x0][0x380] ;  /* 0x00007000ff0877ac */ /* 0x000e220008000a00 */
[----:B------:R-:W-:Y:S02]  /*0160*/  MOV R3, RZ ;  /* 0x000000ff00037202 */ /* 0x000fe40000000f00 */
[----:B------:R-:W-:Y:S01]  /*0170*/  MOV R6, UR4 ;  /* 0x0000000400067c02 */ /* 0x000fe20008000f00 */
[----:B------:R-:W-:-:S04]  /*0180*/  ULOP3.LUT UR11, UR13, 0x7ffffff0, URZ, 0xc0, !UPT ;  /* 0x7ffffff00d0b7892 */ /* 0x000fc8000f8ec0ff */
[----:B------:R-:W-:Y:S02]  /*0190*/  UIADD3 UR12, UPT, UPT, -UR11, URZ, URZ ;  /* 0x000000ff0b0c7290 */ /* 0x000fe4000fffe1ff */
[----:B------:R-:W-:Y:S01]  /*01a0*/  IMAD.U32 R0, RZ, RZ, UR11 ;  /* 0x0000000bff007e24 */ /* 0x000fe2000f8e00ff */
[----:B0-----:R-:W-:-:S04]  /*01b0*/  UIADD3 UR5, UP1, UPT, UR8, 0x20, URZ ;  /* 0x0000002008057890 */ /* 0x001fc8000ff3e0ff */
[----:B------:R-:W-:-:S12]  /*01c0*/  UIADD3.X UR8, UPT, UPT, URZ, UR9, URZ, UP1, !UPT ;  /* 0x00000009ff087290 */ /* 0x000fd80008ffe4ff */
.L_x_4:
[----:B------:R-:W-:Y:S02]  /*01d0*/  MOV R4, UR5 ;  /* 0x0000000500047c02 */ /* 0x000fe40008000f00 */
[----:B------:R-:W-:-:S03]  /*01e0*/  MOV R5, UR8 ;  /* 0x0000000800057c02 */ /* 0x000fc60008000f00 */
[----:B------:R-:W-:-:S05]  /*01f0*/  IMAD.WIDE R4, R6, 0x4, R4 ;  /* 0x0000000406047825 */ /* 0x000fca00078e0204 */
[----:B------:R-:W2:Y:S04]  /*0200*/  LDG.E R16, desc[UR14][R4.64+-0x20] ;  /* 0xffffe00e04107981 */ /* 0x000ea8000c1e1900 */
[----:B------:R-:W3:Y:S04]  /*0210*/  LDG.E R18, desc[UR14][R4.64+-0x1c] ;  /* 0xffffe40e04127981 */ /* 0x000ee8000c1e1900 */
[----:B------:R-:W4:Y:S04]  /*0220*/  LDG.E R20, desc[UR14][R4.64+-0x18] ;  /* 0xffffe80e04147981 */ /* 0x000f28000c1e1900 */
[----:B------:R-:W5:Y:S04]  /*0230*/  LDG.E R22, desc[UR14][R4.64+-0x14] ;  /* 0xffffec0e04167981 */ /* 0x000f68000c1e1900 */
        /* <DEDUP_REMOVED lines=11> */
[----:B------:R-:W5:Y:S01]  /*02f0*/  LDG.E R14, desc[UR14][R4.64+0x1c] ;  /* 0x00001c0e040e7981 */ /* 0x000f62000c1e1900 */
[----:B------:R-:W-:Y:S01]  /*0300*/  UIADD3 UR12, UPT, UPT, UR12, 0x10, URZ ;  /* 0x000000100c0c7890 */ /* 0x000fe2000fffe0ff */
[----:B------:R-:W-:-:S03]  /*0310*/  VIADD R6, R6, 0x10 ;  /* 0x0000001006067836 */ /* 0x000fc60000000000 */
[----:B------:R-:W-:Y:S01]  /*0320*/  UISETP.NE.AND UP1, UPT, UR12, URZ, UPT ;  /* 0x000000ff0c00728c */ /* 0x000fe2000bf25270 */
[----:B--2---:R-:W-:-:S04]  /*0330*/  FFMA R3, R16, R16, R3 ;  /* 0x0000001010037223 */ /* 0x004fc80000000003 */
[----:B---3--:R-:W-:-:S04]  /*0340*/  FFMA R3, R18, R18, R3 ;  /* 0x0000001212037223 */ /* 0x008fc80000000003 */
[----:B----4-:R-:W-:-:S04]  /*0350*/  FFMA R3, R20, R20, R3 ;  /* 0x0000001414037223 */ /* 0x010fc80000000003 */
[----:B-----5:R-:W-:-:S04]  /*0360*/  FFMA R3, R22, R22, R3 ;  /* 0x0000001616037223 */ /* 0x020fc80000000003 */
[----:B------:R-:W-:-:S04]  /*0370*/  FFMA R3, R24, R24, R3 ;  /* 0x0000001818037223 */ /* 0x000fc80000000003 */
        /* <DEDUP_REMOVED lines=10> */
[----:B------:R-:W-:Y:S01]  /*0420*/  FFMA R3, R14, R14, R3 ;  /* 0x0000000e0e037223 */ /* 0x000fe20000000003 */
[----:B------:R-:W-:Y:S06]  /*0430*/  BRA.U UP1, `(.L_x_4) ;  /* 0xfffffffd01647547 */ /* 0x000fec000b83ffff */
.L_x_3:
[----:B------:R-:W-:Y:S05]  /*0440*/  BRA.U !UP0, `(.L_x_2) ;  /* 0x0000000108d07547 */ /* 0x000fea000b800000 */
[----:B------:R-:W-:Y:S02]  /*0450*/  UISETP.GE.U32.AND UP0, UPT, UR10, 0x8, UPT ;  /* 0x000000080a00788c */ /* 0x000fe4000bf06070 */
[----:B------:R-:W-:-:S04]  /*0460*/  ULOP3.LUT UR8, UR13, 0x7, URZ, 0xc0, !UPT ;  /* 0x000000070d087892 */ /* 0x000fc8000f8ec0ff */
[----:B------:R-:W-:-:S03]  /*0470*/  UISETP.NE.AND UP1, UPT, UR8, URZ, UPT ;  /* 0x000000ff0800728c */ /* 0x000fc6000bf25270 */
[----:B------:R-:W-:Y:S08]  /*0480*/  BRA.U !UP0, `(.L_x_5) ;  /* 0x0000000108507547 */ /* 0x000ff0000b800000 */
[----:B------:R-:W0:Y:S01]  /*0490*/  LDC.64 R4, c[0x0][0x380] ;  /* 0x0000e000ff047b82 */ /* 0x000e220000000a00 */
[----:B------:R-:W-:-:S05]  /*04a0*/  IADD3 R7, PT, PT, R0, UR4, RZ ;  /* 0x0000000400077c10 */ /* 0x000fca000fffe0ff */
[----:B0-----:R-:W-:-:S05]  /*04b0*/  IMAD.WIDE R4, R7, 0x4, R4 ;  /* 0x0000000407047825 */ /* 0x001fca00078e0204 */
[----:B------:R-:W2:Y:S04]  /*04c0*/  LDG.E R6, desc[UR14][R4.64] ;  /* 0x0000000e04067981 */ /* 0x000ea8000c1e1900 */
[----:B------:R-:W3:Y:S04]  /*04d0*/  LDG.E R8, desc[UR14][R4.64+0x4] ;  /* 0x0000040e04087981 */ /* 0x000ee8000c1e1900 */
[----:B------:R-:W4:Y:S04]  /*04e0*/  LDG.E R10, desc[UR14][R4.64+0x8] ;  /* 0x0000080e040a7981 */ /* 0x000f28000c1e1900 */
[----:B------:R-:W5:Y:S04]  /*04f0*/  LDG.E R12, desc[UR14][R4.64+0xc] ;  /* 0x00000c0e040c7981 */ /* 0x000f68000c1e1900 */
[----:B------:R-:W5:Y:S04]  /*0500*/  LDG.E R14, desc[UR14][R4.64+0x10] ;  /* 0x0000100e040e7981 */ /* 0x000f68000c1e1900 */
[----:B------:R-:W5:Y:S04]  /*0510*/  LDG.E R16, desc[UR14][R4.64+0x14] ;  /* 0x0000140e04107981 */ /* 0x000f68000c1e1900 */
[----:B------:R-:W5:Y:S04]  /*0520*/  LDG.E R18, desc[UR14][R4.64+0x18] ;  /* 0x0000180e04127981 */ /* 0x000f68000c1e1900 */
[----:B------:R-:W5:Y:S01]  /*0530*/  LDG.E R20, desc[UR14][R4.64+0x1c] ;  /* 0x00001c0e04147981 */ /* 0x000f62000c1e1900 */
[----:B------:R-:W-:Y:S01]  /*0540*/  IADD3 R0, PT, PT, R0, 0x8, RZ ;  /* 0x0000000800007810 */ /* 0x000fe20007ffe0ff */
[----:B--2---:R-:W-:-:S04]  /*0550*/  FFMA R3, R6, R6, R3 ;  /* 0x0000000606037223 */ /* 0x004fc80000000003 */
[----:B---3--:R-:W-:-:S04]  /*0560*/  FFMA R3, R8, R8, R3 ;  /* 0x0000000808037223 */ /* 0x008fc80000000003 */
[----:B----4-:R-:W-:-:S04]  /*0570*/  FFMA R3, R10, R10, R3 ;  /* 0x0000000a0a037223 */ /* 0x010fc80000000003 */
[----:B-----5:R-:W-:-:S04]  /*0580*/  FFMA R3, R12, R12, R3 ;  /* 0x0000000c0c037223 */ /* 0x020fc80000000003 */
[----:B------:R-:W-:-:S04]  /*0590*/  FFMA R3, R14, R14, R3 ;  /* 0x0000000e0e037223 */ /* 0x000fc80000000003 */
[----:B------:R-:W-:-:S04]  /*05a0*/  FFMA R3, R16, R16, R3 ;  /* 0x0000001010037223 */ /* 0x000fc80000000003 */
[----:B------:R-:W-:-:S04]  /*05b0*/  FFMA R3, R18, R18, R3 ;  /* 0x0000001212037223 */ /* 0x000fc80000000003 */
[----:B------:R-:W-:-:S07]  /*05c0*/  FFMA R3, R20, R20, R3 ;  /* 0x0000001414037223 */ /* 0x000fce0000000003 */
.L_x_5:
[----:B------:R-:W-:Y:S05]  /*05d0*/  BRA.U !UP1, `(.L_x_2) ;  /* 0x00000001096c7547 */ /* 0x000fea000b800000 */
[----:B------:R-:W-:Y:S02]  /*05e0*/  UISETP.GE.U32.AND UP0, UPT, UR8, 0x4, UPT ;  /* 0x000000040800788c */ /* 0x000fe4000bf06070 */
[----:B------:R-:W-:-:S04]  /*05f0*/  ULOP3.LUT UR5, UR13, 0x3, URZ, 0xc0, !UPT ;  /* 0x000000030d057892 */ /* 0x000fc8000f8ec0ff */
[----:B------:R-:W-:-:S03]  /*0600*/  UISETP.NE.AND UP1, UPT, UR5, URZ, UPT ;  /* 0x000000ff0500728c */ /* 0x000fc6000bf25270 */
[----:B------:R-:W-:Y:S08]  /*0610*/  BRA.U !UP0, `(.L_x_6) ;  /* 0x0000000108307547 */ /* 0x000ff0000b800000 */
[----:B------:R-:W0:Y:S01]  /*0620*/  LDC.64 R4, c[0x0][0x380] ;  /* 0x0000e000ff047b82 */ /* 0x000e220000000a00 */
[----:B------:R-:W-:-:S04]  /*0630*/  VIADD R7, R0, UR4 ;  /* 0x0000000400077c36 */ /* 0x000fc80008000000 */
[----:B0-----:R-:W-:-:S05]  /*0640*/  IMAD.WIDE R4, R7, 0x4, R4 ;  /* 0x0000000407047825 */ /* 0x001fca00078e0204 */
[----:B------:R-:W2:Y:S04]  /*0650*/  LDG.E R6, desc[UR14][R4.64] ;  /* 0x0000000e04067981 */ /* 0x000ea8000c1e1900 */
[----:B------:R-:W3:Y:S04]  /*0660*/  LDG.E R8, desc[UR14][R4.64+0x4] ;  /* 0x0000040e04087981 */ /* 0x000ee8000c1e1900 */
[----:B------:R-:W4:Y:S04]  /*0670*/  LDG.E R10, desc[UR14][R4.64+0x8] ;  /* 0x0000080e040a7981 */ /* 0x000f28000c1e1900 */
[----:B------:R-:W5:Y:S01]  /*0680*/  LDG.E R12, desc[UR14][R4.64+0xc] ;  /* 0x00000c0e040c7981 */ /* 0x000f62000c1e1900 */
[----:B------:R-:W-:Y:S01]  /*0690*/  IADD3 R0, PT, PT, R0, 0x4, RZ ;  /* 0x0000000400007810 */ /* 0x000fe20007ffe0ff */
[----:B--2---:R-:W-:-:S04]  /*06a0*/  FFMA R3, R6, R6, R3 ;  /* 0x0000000606037223 */ /* 0x004fc80000000003 */
[----:B---3--:R-:W-:-:S04]  /*06b0*/  FFMA R3, R8, R8, R3 ;  /* 0x0000000808037223 */ /* 0x008fc80000000003 */
[----:B----4-:R-:W-:-:S04]  /*06c0*/  FFMA R3, R10, R10, R3 ;  /* 0x0000000a0a037223 */ /* 0x010fc80000000003 */
[----:B-----5:R-:W-:-:S07]  /*06d0*/  FFMA R3, R12, R12, R3 ;  /* 0x0000000c0c037223 */ /* 0x020fce0000000003 */
.L_x_6:
[----:B------:R-:W-:Y:S05]  /*06e0*/  BRA.U !UP1, `(.L_x_2) ;  /* 0x0000000109287547 */ /* 0x000fea000b800000 */
[----:B------:R-:W0:Y:S01]  /*06f0*/  LDC.64 R6, c[0x0][0x380] ;  /* 0x0000e000ff067b82 */ /* 0x000e220000000a00 */
[----:B------:R-:W-:Y:S01]  /*0700*/  IADD3 R9, PT, PT, R0, UR4, RZ ;  /* 0x0000000400097c10 */ /* 0x000fe2000fffe0ff */
[----:B------:R-:W-:-:S12]  /*0710*/  UIADD3 UR5, UPT, UPT, -UR5, URZ, URZ ;  /* 0x000000ff05057290 */ /* 0x000fd8000fffe1ff */
.L_x_7:
[----:B0-----:R-:W-:-:S06]  /*0720*/  IMAD.WIDE R4, R9, 0x4, R6 ;  /* 0x0000000409047825 */ /* 0x001fcc00078e0206 */
[----:B------:R-:W2:Y:S01]  /*0730*/  LDG.E R4, desc[UR14][R4.64] ;  /* 0x0000000e04047981 */ /* 0x000ea2000c1e1900 */
[----:B------:R-:W-:Y:S01]  /*0740*/  UIADD3 UR5, UPT, UPT, UR5, 0x1, URZ ;  /* 0x0000000105057890 */ /* 0x000fe2000fffe0ff */
[----:B------:R-:W-:-:S03]  /*0750*/  VIADD R9, R9, 0x1 ;  /* 0x0000000109097836 */ /* 0x000fc60000000000 */
[----:B------:R-:W-:Y:S01]  /*0760*/  UISETP.NE.AND UP0, UPT, UR5, URZ, UPT ;  /* 0x000000ff0500728c */ /* 0x000fe2000bf05270 */
[----:B--2---:R-:W-:-:S08]  /*0770*/  FFMA R3, R4, R4, R3 ;  /* 0x0000000404037223 */ /* 0x004fd00000000003 */
[----:B------:R-:W-:Y:S05]  /*0780*/  BRA.U UP0, `(.L_x_7) ;  /* 0xfffffffd00e47547 */ /* 0x000fea000b83ffff */
.L_x_2:
[----:B------:R-:W-:-:S04]  /*0790*/  I2FP.F32.S32 R4, UR13 ;  /* 0x0000000d00047c45 */ /* 0x000fc80008201400 */
[----:B------:R-:W0:Y:S08]  /*07a0*/  MUFU.RCP R5, R4 ;  /* 0x0000000400057308 */ /* 0x000e300000001000 */
[----:B------:R-:W1:Y:S01]  /*07b0*/  FCHK P0, R3, R4 ;  /* 0x0000000403007302 */ /* 0x000e620000000000 */
[----:B0-----:R-:W-:-:S04]  /*07c0*/  FFMA R0, -R4, R5, 1 ;  /* 0x3f80000004007423 */ /* 0x001fc80000000105 */
[----:B------:R-:W-:-:S04]  /*07d0*/  FFMA R0, R5, R0, R5 ;  /* 0x0000000005007223 */ /* 0x000fc80000000005 */
[----:B------:R-:W-:-:S04]  /*07e0*/  FFMA R5, R0, R3, RZ ;  /* 0x0000000300057223 */ /* 0x000fc800000000ff */
[----:B------:R-:W-:-:S04]  /*07f0*/  FFMA R6, -R4, R5, R3 ;  /* 0x0000000504067223 */ /* 0x000fc80000000103 */
[----:B------:R-:W-:Y:S01]  /*0800*/  FFMA R0, R0, R6, R5 ;  /* 0x0000000600007223 */ /* 0x000fe20000000005 */
[----:B-1----:R-:W-:Y:S06]  /*0810*/  @!P0 BRA `(.L_x_8) ;  /* 0x0000000000108947 */ /* 0x002fec0003800000 */
[----:B------:R-:W-:Y:S02]  /*0820*/  MOV R0, R3 ;  /* 0x0000000300007202 */ /* 0x000fe40000000f00 */
[----:B------:R-:W-:Y:S02]  /*0830*/  MOV R3, R4 ;  /* 0x0000000400037202 */ /* 0x000fe40000000f00 */
[----:B------:R-:W-:-:S07]  /*0840*/  MOV R6, 0x860 ;  /* 0x0000086000067802 */ /* 0x000fce0000000f00 */
[----:B------:R-:W-:Y:S05]  /*0850*/  CALL.REL.NOINC `($__internal_1_$__cuda_sm3x_div_rn_noftz_f32_slowpath) ;  /* 0x0000000400447944 */ /* 0x000fea0003c00000 */
.L_x_8:
[----:B------:R-:W0:Y:S01]  /*0860*/  LDCU UR4, c[0x0][0x3ac] ;  /* 0x00007580ff0477ac */ /* 0x000e220008000800 */
[----:B------:R-:W-:Y:S01]  /*0870*/  BSSY.RECONVERGENT B1, `(.L_x_9) ;  /* 0x000000e000017945 */ /* 0x000fe20003800200 */
[----:B0-----:R-:W-:-:S04]  /*0880*/  FADD R3, R0, UR4 ;  /* 0x0000000400037e21 */ /* 0x001fc80008000000 */
[----:B------:R-:W-:Y:S01]  /*0890*/  VIADD R0, R3, 0xf3000000 ;  /* 0xf300000003007836 */ /* 0x000fe20000000000 */
[----:B------:R0:W1:Y:S04]  /*08a0*/  MUFU.RSQ R4, R3 ;  /* 0x0000000300047308 */ /* 0x0000680000001400 */
[----:B------:R-:W-:-:S13]  /*08b0*/  ISETP.GT.U32.AND P0, PT, R0, 0x727fffff, PT ;  /* 0x727fffff0000780c */ /* 0x000fda0003f04070 */
[----:B01----:R-:W-:Y:S05]  /*08c0*/  @!P0 BRA `(.L_x_10) ;  /* 0x0000000000108947 */ /* 0x003fea0003800000 */
[----:B------:R-:W-:-:S07]  /*08d0*/  MOV R8, 0x8f0 ;  /* 0x000008f000087802 */ /* 0x000fce0000000f00 */
[----:B------:R-:W-:Y:S05]  /*08e0*/  CALL.REL.NOINC `($__internal_0_$__cuda_sm20_sqrt_rn_f32_slowpath) ;  /* 0x0000000000c87944 */ /* 0x000fea0003c00000 */
[----:B------:R-:W-:Y:S01]  /*08f0*/  MOV R0, R3 ;  /* 0x0000000300007202 */ /* 0x000fe20000000f00 */
[----:B------:R-:W-:Y:S06]  /*0900*/  BRA `(.L_x_11) ;  /* 0x0000000000107947 */ /* 0x000fec0003800000 */
.L_x_10:
[----:B------:R-:W-:Y:S01]  /*0910*/  FMUL.FTZ R0, R3, R4 ;  /* 0x0000000403007220 */ /* 0x000fe20000410000 */
[----:B------:R-:W-:-:S03]  /*0920*/  FMUL.FTZ R4, R4, 0.5 ;  /* 0x3f00000004047820 */ /* 0x000fc60000410000 */
[----:B------:R-:W-:-:S04]  /*0930*/  FFMA R3, -R0, R0, R3 ;  /* 0x0000000000037223 */ /* 0x000fc80000000103 */
[----:B------:R-:W-:-:S07]  /*0940*/  FFMA R0, R3, R4, R0 ;  /* 0x0000000403007223 */ /* 0x000fce0000000000 */
.L_x_11:
[----:B------:R-:W-:Y:S05]  /*0950*/  BSYNC.RECONVERGENT B1 ;  /* 0x0000000000017941 */ /* 0x000fea0003800200 */
.L_x_9:
[----:B------:R-:W0:Y:S01]  /*0960*/  S2UR UR5, SR_CgaCtaId ;  /* 0x00000000000579c3 */ /* 0x000e220000008800 */
[----:B------:R-:W-:Y:S02]  /*0970*/  UMOV UR4, 0x400 ;  /* 0x0000040000047882 */ /* 0x000fe40000000000 */
[----:B0-----:R-:W-:-:S09]  /*0980*/  ULEA UR4, UR5, UR4, 0x18 ;  /* 0x0000000405047291 */ /* 0x001fd2000f8ec0ff */
[----:B------:R0:W-:Y:S03]  /*0990*/  STS [UR4], R0 ;  /* 0x00000000ff007988 */ /* 0x0001e60008000804 */
.L_x_1:
[----:B------:R-:W-:Y:S05]  /*09a0*/  BSYNC.RECONVERGENT B0 ;  /* 0x0000000000007941 */ /* 0x000fea0003800200 */
.L_x_0:
[----:B------:R-:W1:Y:S08]  /*09b0*/  LDC R3, c[0x0][0x3a8] ;  /* 0x0000ea00ff037b82 */ /* 0x000e700000000800 */
[----:B------:R-:W-:Y:S01]  /*09c0*/  BAR.SYNC.DEFER_BLOCKING 0x0 ;  /* 0x0000000000007b1d */ /* 0x000fe20000010000 */
[----:B-1----:R-:W-:-:S13]  /*09d0*/  ISETP.GE.AND P0, PT, R2, R3, PT ;  /* 0x000000030200720c */ /* 0x002fda0003f06270 */
[----:B------:R-:W-:Y:S05]  /*09e0*/  @P0 EXIT ;  /* 0x000000000000094d */ /* 0x000fea0003800000 */
[----:B------:R-:W1:Y:S01]  /*09f0*/  LDCU UR4, c[0x0][0x3a4] ;  /* 0x00007480ff0477ac */ /* 0x000e620008000800 */
[----:B------:R-:W2:Y:S08]  /*0a00*/  LDC.64 R8, c[0x0][0x380] ;  /* 0x0000e000ff087b82 */ /* 0x000eb00000000a00 */
[----:B------:R-:W3:Y:S01]  /*0a10*/  LDC.64 R6, c[0x0][0x390] ;  /* 0x0000e400ff067b82 */ /* 0x000ee20000000a00 */
[----:B-1----:R-:W-:-:S06]  /*0a20*/  UIMAD UR4, UR6, UR4, UR7 ;  /* 0x00000004060472a4 */ /* 0x002fcc000f8e0207 */
[----:B------:R-:W-:-:S04]  /*0a30*/  IMAD R4, R3, UR4, R2 ;  /* 0x0000000403047c24 */ /* 0x000fc8000f8e0202 */
[----:B--2---:R-:W-:-:S05]  /*0a40*/  IMAD.WIDE R8, R4, 0x4, R8 ;  /* 0x0000000404087825 */ /* 0x004fca00078e0208 */
[----:B0-----:R-:W2:Y:S01]  /*0a50*/  LDG.E R0, desc[UR14][R8.64] ;  /* 0x0000000e08007981 */ /* 0x001ea2000c1e1900 */
[----:B---3--:R-:W-:-:S05]  /*0a60*/  IMAD.WIDE.U32 R6, R2, 0x4, R6 ;  /* 0x0000000402067825 */ /* 0x008fca00078e0006 */
[----:B------:R0:W5:Y:S01]  /*0a70*/  LDG.E R5, desc[UR14][R6.64] ;  /* 0x0000000e06057981 */ /* 0x000162000c1e1900 */
[----:B------:R-:W1:Y:S01]  /*0a80*/  S2UR UR5, SR_CgaCtaId ;  /* 0x00000000000579c3 */ /* 0x000e620000008800 */
[----:B------:R-:W-:Y:S01]  /*0a90*/  UMOV UR4, 0x400 ;  /* 0x0000040000047882 */ /* 0x000fe20000000000 */
[----:B------:R-:W-:Y:S01]  /*0aa0*/  BSSY.RECONVERGENT B0, `(.L_x_12) ;  /* 0x000000e000007945 */ /* 0x000fe20003800200 */
[----:B-1----:R-:W-:-:S09]  /*0ab0*/  ULEA UR4, UR5, UR4, 0x18 ;  /* 0x0000000405047291 */ /* 0x002fd2000f8ec0ff */
[----:B------:R-:W1:Y:S02]  /*0ac0*/  LDS R3, [UR4] ;  /* 0x00000004ff037984 */ /* 0x000e640008000800 */
[----:B-1----:R-:W1:Y:S02]  /*0ad0*/  MUFU.RCP R10, R3 ;  /* 0x00000003000a7308 */ /* 0x002e640000001000 */
[----:B-1----:R-:W-:-:S04]  /*0ae0*/  FFMA R11, -R3, R10, 1 ;  /* 0x3f800000030b7423 */ /* 0x002fc8000000010a */
[----:B------:R-:W-:Y:S02]  /*0af0*/  FFMA R11, R10, R11, R10 ;  /* 0x0000000b0a0b7223 */ /* 0x000fe4000000000a */
[----:B--2---:R-:W1:Y:S02]  /*0b00*/  FCHK P0, R0, R3 ;  /* 0x0000000300007302 */ /* 0x004e640000000000 */
[----:B------:R-:W-:-:S04]  /*0b10*/  FFMA R8, R0, R11, RZ ;  /* 0x0000000b00087223 */ /* 0x000fc800000000ff */
[----:B------:R-:W-:-:S04]  /*0b20*/  FFMA R9, -R3, R8, R0 ;  /* 0x0000000803097223 */ /* 0x000fc80000000100 */
[----:B------:R-:W-:Y:S01]  /*0b30*/  FFMA R8, R11, R9, R8 ;  /* 0x000000090b087223 */ /* 0x000fe20000000008 */
[----:B01----:R-:W-:Y:S06]  /*0b40*/  @!P0 BRA `(.L_x_13) ;  /* 0x00000000000c8947 */ /* 0x003fec0003800000 */
[----:B------:R-:W-:-:S07]  /*0b50*/  MOV R6, 0xb70 ;  /* 0x00000b7000067802 */ /* 0x000fce0000000f00 */
[----:B-----5:R-:W-:Y:S05]  /*0b60*/  CALL.REL.NOINC `($__internal_1_$__cuda_sm3x_div_rn_noftz_f32_slowpath) ;  /* 0x0000000000807944 */ /* 0x020fea0003c00000 */
[----:B------:R-:W-:-:S07]  /*0b70*/  MOV R8, R0 ;  /* 0x0000000000087202 */ /* 0x000fce0000000f00 */
.L_x_13:
[----:B------:R-:W-:Y:S05]  /*0b80*/  BSYNC.RECONVERGENT B0 ;  /* 0x0000000000007941 */ /* 0x000fea0003800200 */
.L_x_12:
[----:B------:R-:W0:Y:S02]  /*0b90*/  LDC.64 R6, c[0x0][0x398] ;  /* 0x0000e600ff067b82 */ /* 0x000e240000000a00 */
[----:B0-----:R-:W-:-:S06]  /*0ba0*/  IMAD.WIDE.U32 R2, R2, 0x4, R6 ;  /* 0x0000000402027825 */ /* 0x001fcc00078e0006 */
[----:B------:R-:W0:Y:S01]  /*0bb0*/  LDC.64 R6, c[0x0][0x388] ;  /* 0x0000e200ff067b82 */ /* 0x000e220000000a00 */
[----:B------:R-:W2:Y:S01]  /*0bc0*/  LDG.E R2, desc[UR14][R2.64] ;  /* 0x0000000e02027981 */ /* 0x000ea2000c1e1900 */
[----:B0-----:R-:W-:-:S04]  /*0bd0*/  IMAD.WIDE R6, R4, 0x4, R6 ;  /* 0x0000000404067825 */ /* 0x001fc800078e0206 */
[----:B--2--5:R-:W-:-:S05]  /*0be0*/  FFMA R5, R5, R8, R2 ;  /* 0x0000000805057223 */ /* 0x024fca0000000002 */
[----:B------:R-:W-:Y:S01]  /*0bf0*/  STG.E desc[UR14][R6.64], R5 ;  /* 0x0000000506007986 */ /* 0x000fe2000c10190e */
[----:B------:R-:W-:Y:S05]  /*0c00*/  EXIT ;  /* 0x000000000000794d */ /* 0x000fea0003800000 */
        .weak           $__internal_0_$__cuda_sm20_sqrt_rn_f32_slowpath
        .type           $__internal_0_$__cuda_sm20_sqrt_rn_f32_slowpath,@function
        .size           $__internal_0_$__cuda_sm20_sqrt_rn_f32_slowpath,($__internal_1_$__cuda_sm3x_div_rn_noftz_f32_slowpath - $__internal_0_$__cuda_sm20_sqrt_rn_f32_slowpath)
$__internal_0_$__cuda_sm20_sqrt_rn_f32_slowpath:
[----:B------:R-:W-:-:S13]  /*0c10*/  LOP3.LUT P0, RZ, R3, 0x7fffffff, RZ, 0xc0, !PT ;  /* 0x7fffffff03ff7812 */ /* 0x000fda000780c0ff */
[----:B------:R-:W-:Y:S05]  /*0c20*/  @!P0 BRA `(.L_x_14) ;  /* 0x0000000000448947 */ /* 0x000fea0003800000 */
[----:B------:R-:W-:Y:S02]  /*0c30*/  FSETP.GEU.FTZ.AND P0, PT, R3, RZ, PT ;  /* 0x000000ff0300720b */ /* 0x000fe40003f1e000 */
[----:B------:R-:W-:-:S11]  /*0c40*/  MOV R0, R3 ;  /* 0x0000000300007202 */ /* 0x000fd60000000f00 */
[----:B------:R-:W-:Y:S01]  /*0c50*/  @!P0 IMAD.MOV.U32 R3, RZ, RZ, 0x7fffffff ;  /* 0x7fffffffff038424 */ /* 0x000fe200078e00ff */
[----:B------:R-:W-:Y:S06]  /*0c60*/  @!P0 BRA `(.L_x_14) ;  /* 0x0000000000348947 */ /* 0x000fec0003800000 */
[----:B------:R-:W-:-:S13]  /*0c70*/  FSETP.GTU.FTZ.AND P0, PT, |R0|, +INF , PT ;  /* 0x7f8000000000780b */ /* 0x000fda0003f1c200 */
[----:B------:R-:W-:Y:S01]  /*0c80*/  @P0 FADD.FTZ R3, R0, 1 ;  /* 0x3f80000000030421 */ /* 0x000fe20000010000 */
[----:B------:R-:W-:Y:S06]  /*0c90*/  @P0 BRA `(.L_x_14) ;  /* 0x0000000000280947 */ /* 0x000fec0003800000 */
[----:B------:R-:W-:-:S13]  /*0ca0*/  FSETP.NEU.FTZ.AND P0, PT, |R0|, +INF , PT ;  /* 0x7f8000000000780b */ /* 0x000fda0003f1d200 */
[----:B------:R-:W-:-:S04]  /*0cb0*/  @P0 FFMA R4, R0, 1.84467440737095516160e+19, RZ ;  /* 0x5f80000000040823 */ /* 0x000fc800000000ff */
[----:B------:R-:W0:Y:S02]  /*0cc0*/  @P0 MUFU.RSQ R3, R4 ;  /* 0x0000000400030308 */ /* 0x000e240000001400 */
[----:B0-----:R-:W-:Y:S01]  /*0cd0*/  @P0 FMUL.FTZ R5, R4, R3 ;  /* 0x0000000304050220 */ /* 0x001fe20000410000 */
[----:B------:R-:W-:Y:S01]  /*0ce0*/  @P0 FMUL.FTZ R7, R3, 0.5 ;  /* 0x3f00000003070820 */ /* 0x000fe20000410000 */
[----:B------:R-:W-:Y:S02]  /*0cf0*/  @!P0 MOV R3, R0 ;  /* 0x0000000000038202 */ /* 0x000fe40000000f00 */
[----:B------:R-:W-:-:S04]  /*0d00*/  @P0 FADD.FTZ R6, -R5, -RZ ;  /* 0x800000ff05060221 */ /* 0x000fc80000010100 */
[----:B------:R-:W-:-:S04]  /*0d10*/  @P0 FFMA R6, R5, R6, R4 ;  /* 0x0000000605060223 */ /* 0x000fc80000000004 */
[----:B------:R-:W-:-:S04]  /*0d20*/  @P0 FFMA R6, R6, R7, R5 ;  /* 0x0000000706060223 */ /* 0x000fc80000000005 */
[----:B------:R-:W-:-:S07]  /*0d30*/  @P0 FMUL.FTZ R3, R6, 2.3283064365386962891e-10 ;  /* 0x2f80000006030820 */ /* 0x000fce0000410000 */
.L_x_14:
[----:B------:R-:W-:Y:S01]  /*0d40*/  HFMA2 R5, -RZ, RZ, 0, 0 ;  /* 0x00000000ff057431 */ /* 0x000fe200000001ff */
[----:B------:R-:W-:-:S04]  /*0d50*/  MOV R4, R8 ;  /* 0x0000000800047202 */ /* 0x000fc80000000f00 */
[----:B------:R-:W-:Y:S05]  /*0d60*/  RET.REL.NODEC R4 `(_Z14rmsNorm_kernelPfS_S_S_iiif) ;  /* 0xfffffff004a47950 */ /* 0x000fea0003c3ffff */
        .weak           $__internal_1_$__cuda_sm3x_div_rn_noftz_f32_slowpath
        .type           $__internal_1_$__cuda_sm3x_div_rn_noftz_f32_slowpath,@function
        .size           $__internal_1_$__cuda_sm3x_div_rn_noftz_f32_slowpath,(.L_x_28 - $__internal_1_$__cuda_sm3x_div_rn_noftz_f32_slowpath)
$__internal_1_$__cuda_sm3x_div_rn_noftz_f32_slowpath:
[----:B------:R-:W-:Y:S01]  /*0d70*/  SHF.R.U32.HI R8, RZ, 0x17, R3 ;  /* 0x00000017ff087819 */ /* 0x000fe20000011603 */
[----:B------:R-:W-:Y:S01]  /*0d80*/  BSSY.RECONVERGENT B1, `(.L_x_15) ;  /* 0x0000062000017945 */ /* 0x000fe20003800200 */
[----:B------:R-:W-:Y:S02]  /*0d90*/  SHF.R.U32.HI R7, RZ, 0x17, R0 ;  /* 0x00000017ff077819 */ /* 0x000fe40000011600 */
[----:B------:R-:W-:Y:S02]  /*0da0*/  LOP3.LUT R12, R8, 0xff, RZ, 0xc0, !PT ;  /* 0x000000ff080c7812 */ /* 0x000fe400078ec0ff */
[----:B------:R-:W-:-:S03]  /*0db0*/  LOP3.LUT R10, R7, 0xff, RZ, 0xc0, !PT ;  /* 0x000000ff070a7812 */ /* 0x000fc600078ec0ff */
[----:B------:R-:W-:Y:S01]  /*0dc0*/  VIADD R9, R12, 0xffffffff ;  /* 0xffffffff0c097836 */ /* 0x000fe20000000000 */
[----:B------:R-:W-:-:S04]  /*0dd0*/  IADD3 R8, PT, PT, R10, -0x1, RZ ;  /* 0xffffffff0a087810 */ /* 0x000fc80007ffe0ff */
[----:B------:R-:W-:-:S04]  /*0de0*/  ISETP.GT.U32.AND P0, PT, R9, 0xfd, PT ;  /* 0x000000fd0900780c */ /* 0x000fc80003f04070 */
[----:B------:R-:W-:-:S13]  /*0df0*/  ISETP.GT.U32.OR P0, PT, R8, 0xfd, P0 ;  /* 0x000000fd0800780c */ /* 0x000fda0000704470 */
[----:B------:R-:W-:Y:S01]  /*0e00*/  @!P0 MOV R7, RZ ;  /* 0x000000ff00078202 */ /* 0x000fe20000000f00 */
[----:B------:R-:W-:Y:S06]  /*0e10*/  @!P0 BRA `(.L_x_16) ;  /* 0x00000000005c8947 */ /* 0x000fec0003800000 */
[----:B------:R-:W-:Y:S02]  /*0e20*/  FSETP.GTU.FTZ.AND P0, PT, |R0|, +INF , PT ;  /* 0x7f8000000000780b */ /* 0x000fe40003f1c200 */
[----:B------:R-:W-:-:S04]  /*0e30*/  FSETP.GTU.FTZ.AND P1, PT, |R3|, +INF , PT ;  /* 0x7f8000000300780b */ /* 0x000fc80003f3c200 */
[----:B------:R-:W-:-:S13]  /*0e40*/  PLOP3.LUT P0, PT, P0, P1, PT, 0xf8, 0x8f ;  /* 0x00000000008f781c */ /* 0x000fda0000703f70 */
[----:B------:R-:W-:Y:S05]  /*0e50*/  @P0 BRA `(.L_x_17) ;  /* 0x00000004004c0947 */ /* 0x000fea0003800000 */
[----:B------:R-:W-:-:S13]  /*0e60*/  LOP3.LUT P0, RZ, R3, 0x7fffffff, R0, 0xc8, !PT ;  /* 0x7fffffff03ff7812 */ /* 0x000fda000780c800 */
[----:B------:R-:W-:Y:S05]  /*0e70*/  @!P0 BRA `(.L_x_18) ;  /* 0x00000004003c8947 */ /* 0x000fea0003800000 */
[C---:B------:R-:W-:Y:S02]  /*0e80*/  FSETP.NEU.FTZ.AND P2, PT, |R0|.reuse, +INF , PT ;  /* 0x7f8000000000780b */ /* 0x040fe40003f5d200 */
[----:B------:R-:W-:Y:S02]  /*0e90*/  FSETP.NEU.FTZ.AND P1, PT, |R3|, +INF , PT ;  /* 0x7f8000000300780b */ /* 0x000fe40003f3d200 */
[----:B------:R-:W-:-:S11]  /*0ea0*/  FSETP.NEU.FTZ.AND P0, PT, |R0|, +INF , PT ;  /* 0x7f8000000000780b */ /* 0x000fd60003f1d200 */
[----:B------:R-:W-:Y:S05]  /*0eb0*/  @!P1 BRA !P2, `(.L_x_18) ;  /* 0x00000004002c9947 */ /* 0x000fea0005000000 */
[----:B------:R-:W-:-:S04]  /*0ec0*/  LOP3.LUT P2, RZ, R0, 0x7fffffff, RZ, 0xc0, !PT ;  /* 0x7fffffff00ff7812 */ /* 0x000fc8000784c0ff */
[----:B------:R-:W-:-:S13]  /*0ed0*/  PLOP3.LUT P1, PT, P1, P2, PT, 0x2f, 0xf2 ;  /* 0x0000000000f2781c */ /* 0x000fda0000f24577 */
[----:B------:R-:W-:Y:S05]  /*0ee0*/  @P1 BRA `(.L_x_19) ;  /* 0x0000000400181947 */ /* 0x000fea0003800000 */
[----:B------:R-:W-:-:S04]  /*0ef0*/  LOP3.LUT P1, RZ, R3, 0x7fffffff, RZ, 0xc0, !PT ;  /* 0x7fffffff03ff7812 */ /* 0x000fc8000782c0ff */
[----:B------:R-:W-:-:S13]  /*0f00*/  PLOP3.LUT P0, PT, P0, P1, PT, 0x2f, 0xf2 ;  /* 0x0000000000f2781c */ /* 0x000fda0000702577 */
[----:B------:R-:W-:Y:S05]  /*0f10*/  @P0 BRA `(.L_x_20) ;  /* 0x0000000400000947 */ /* 0x000fea0003800000 */
[----:B------:R-:W-:Y:S02]  /*0f20*/  ISETP.GE.AND P0, PT, R8, RZ, PT ;  /* 0x000000ff0800720c */ /* 0x000fe40003f06270 */
[----:B------:R-:W-:-:S11]  /*0f30*/  ISETP.GE.AND P1, PT, R9, RZ, PT ;  /* 0x000000ff0900720c */ /* 0x000fd60003f26270 */
[----:B------:R-:W-:Y:S01]  /*0f40*/  @P0 MOV R7, RZ ;  /* 0x000000ff00070202 */ /* 0x000fe20000000f00 */
[----:B------:R-:W-:Y:S02]  /*0f50*/  @!P0 IMAD.MOV.U32 R7, RZ, RZ, -0x40 ;  /* 0xffffffc0ff078424 */ /* 0x000fe400078e00ff */
[----:B------:R-:W-:Y:S01]  /*0f60*/  @!P0 FFMA R0, R0, 1.84467440737095516160e+19, RZ ;  /* 0x5f80000000008823 */ /* 0x000fe200000000ff */
[----:B------:R-:W-:Y:S02]  /*0f70*/  @!P1 FFMA R3, R3, 1.84467440737095516160e+19, RZ ;  /* 0x5f80000003039823 */ /* 0x000fe400000000ff */
[----:B------:R-:W-:-:S07]  /*0f80*/  @!P1 IADD3 R7, PT, PT, R7, 0x40, RZ ;  /* 0x0000004007079810 */ /* 0x000fce0007ffe0ff */
.L_x_16:
[----:B------:R-:W-:Y:S01]  /*0f90*/  LEA R8, R12, 0xc0800000, 0x17 ;  /* 0xc08000000c087811 */ /* 0x000fe200078eb8ff */
[----:B------:R-:W-:Y:S03]  /*0fa0*/  BSSY.RECONVERGENT B2, `(.L_x_21) ;  /* 0x0000036000027945 */ /* 0x000fe60003800200 */
[----:B------:R-:W-:Y:S02]  /*0fb0*/  IADD3 R8, PT, PT, -R8, R3, RZ ;  /* 0x0000000308087210 */ /* 0x000fe40007ffe1ff */
[----:B------:R-:W-:Y:S02]  /*0fc0*/  IADD3 R3, PT, PT, R10, -0x7f, RZ ;  /* 0xffffff810a037810 */ /* 0x000fe40007ffe0ff */
[----:B------:R0:W1:Y:S01]  /*0fd0*/  MUFU.RCP R9, R8 ;  /* 0x0000000800097308 */ /* 0x0000620000001000 */
[----:B------:R-:W-:Y:S02]  /*0fe0*/  FADD.FTZ R11, -R8, -RZ ;  /* 0x800000ff080b7221 */ /* 0x000fe40000010100 */
[C---:B------:R-:W-:Y:S01]  /*0ff0*/  IMAD R0, R3.reuse, -0x800000, R0 ;  /* 0xff80000003007824 */ /* 0x040fe200078e0200 */
[----:B0-----:R-:W-:-:S05]  /*1000*/  IADD3 R8, PT, PT, R3, 0x7f, -R12 ;  /* 0x0000007f03087810 */ /* 0x001fca0007ffe80c */
[----:B------:R-:W-:Y:S02]  /*1010*/  IMAD.IADD R8, R8, 0x1, R7 ;  /* 0x0000000108087824 */ /* 0x000fe400078e0207 */
[----:B-1----:R-:W-:-:S04]  /*1020*/  FFMA R10, R9, R11, 1 ;  /* 0x3f800000090a7423 */ /* 0x002fc8000000000b */
[----:B------:R-:W-:-:S04]  /*1030*/  FFMA R14, R9, R10, R9 ;  /* 0x0000000a090e7223 */ /* 0x000fc80000000009 */
[----:B------:R-:W-:-:S04]  /*1040*/  FFMA R9, R0, R14, RZ ;  /* 0x0000000e00097223 */ /* 0x000fc800000000ff */
[----:B------:R-:W-:-:S04]  /*1050*/  FFMA R10, R11, R9, R0 ;  /* 0x000000090b0a7223 */ /* 0x000fc80000000000 */
[----:B------:R-:W-:-:S04]  /*1060*/  FFMA R9, R14, R10, R9 ;  /* 0x0000000a0e097223 */ /* 0x000fc80000000009 */
[----:B------:R-:W-:-:S04]  /*1070*/  FFMA R10, R11, R9, R0 ;  /* 0x000000090b0a7223 */ /* 0x000fc80000000000 */
[----:B------:R-:W-:-:S05]  /*1080*/  FFMA R0, R14, R10, R9 ;  /* 0x0000000a0e007223 */ /* 0x000fca0000000009 */
[----:B------:R-:W-:-:S04]  /*1090*/  SHF.R.U32.HI R3, RZ, 0x17, R0 ;  /* 0x00000017ff037819 */ /* 0x000fc80000011600 */
[----:B------:R-:W-:-:S04]  /*10a0*/  LOP3.LUT R3, R3, 0xff, RZ, 0xc0, !PT ;  /* 0x000000ff03037812 */ /* 0x000fc800078ec0ff */
[----:B------:R-:W-:-:S04]  /*10b0*/  IADD3 R11, PT, PT, R3, R8, RZ ;  /* 0x00000008030b7210 */ /* 0x000fc80007ffe0ff */
[----:B------:R-:W-:-:S04]  /*10c0*/  IADD3 R3, PT, PT, R11, -0x1, RZ ;  /* 0xffffffff0b037810 */ /* 0x000fc80007ffe0ff */
[----:B------:R-:W-:-:S13]  /*10d0*/  ISETP.GE.U32.AND P0, PT, R3, 0xfe, PT ;  /* 0x000000fe0300780c */ /* 0x000fda0003f06070 */
[----:B------:R-:W-:Y:S05]  /*10e0*/  @!P0 BRA `(.L_x_22) ;  /* 0x0000000000808947 */ /* 0x000fea0003800000 */
[----:B------:R-:W-:-:S13]  /*10f0*/  ISETP.GT.AND P0, PT, R11, 0xfe, PT ;  /* 0x000000fe0b00780c */ /* 0x000fda0003f04270 */
[----:B------:R-:W-:Y:S05]  /*1100*/  @P0 BRA `(.L_x_23) ;  /* 0x00000000006c0947 */ /* 0x000fea0003800000 */
[----:B------:R-:W-:-:S13]  /*1110*/  ISETP.GE.AND P0, PT, R11, 0x1, PT ;  /* 0x000000010b00780c */ /* 0x000fda0003f06270 */
[----:B------:R-:W-:Y:S05]  /*1120*/  @P0 BRA `(.L_x_24) ;  /* 0x0000000000740947 */ /* 0x000fea0003800000 */
[----:B------:R-:W-:Y:S02]  /*1130*/  ISETP.GE.AND P0, PT, R11, -0x18, PT ;  /* 0xffffffe80b00780c */ /* 0x000fe40003f06270 */
[----:B------:R-:W-:-:S11]  /*1140*/  LOP3.LUT R0, R0, 0x80000000, RZ, 0xc0, !PT ;  /* 0x8000000000007812 */ /* 0x000fd600078ec0ff */
[----:B------:R-:W-:Y:S05]  /*1150*/  @!P0 BRA `(.L_x_24) ;  /* 0x0000000000688947 */ /* 0x000fea0003800000 */
[CCC-:B------:R-:W-:Y:S01]  /*1160*/  FFMA.RZ R3, R14.reuse, R10.reuse, R9.reuse ;  /* 0x0000000a0e037223 */ /* 0x1c0fe2000000c009 */
[CCC-:B------:R-:W-:Y:S01]  /*1170*/  FFMA.RM R8, R14.reuse, R10.reuse, R9.reuse ;  /* 0x0000000a0e087223 */ /* 0x1c0fe20000004009 */
[C---:B------:R-:W-:Y:S02]  /*1180*/  ISETP.NE.AND P2, PT, R11.reuse, RZ, PT ;  /* 0x000000ff0b00720c */ /* 0x040fe40003f45270 */
[----:B------:R-:W-:Y:S02]  /*1190*/  ISETP.NE.AND P1, PT, R11, RZ, PT ;  /* 0x000000ff0b00720c */ /* 0x000fe40003f25270 */
[----:B------:R-:W-:Y:S01]  /*11a0*/  LOP3.LUT R7, R3, 0x7fffff, RZ, 0xc0, !PT ;  /* 0x007fffff03077812 */ /* 0x000fe200078ec0ff */
[----:B------:R-:W-:Y:S01]  /*11b0*/  FFMA.RP R3, R14, R10, R9 ;  /* 0x0000000a0e037223 */ /* 0x000fe20000008009 */
[----:B------:R-:W-:Y:S01]  /*11c0*/  IADD3 R10, PT, PT, R11, 0x20, RZ ;  /* 0x000000200b0a7810 */ /* 0x000fe20007ffe0ff */
[----:B------:R-:W-:Y:S01]  /*11d0*/  IMAD.MOV R9, RZ, RZ, -R11 ;  /* 0x000000ffff097224 */ /* 0x000fe200078e0a0b */
[----:B------:R-:W-:-:S02]  /*11e0*/  LOP3.LUT R7, R7, 0x800000, RZ, 0xfc, !PT ;  /* 0x0080000007077812 */ /* 0x000fc400078efcff */
[----:B------:R-:W-:Y:S02]  /*11f0*/  FSETP.NEU.FTZ.AND P0, PT, R3, R8, PT ;  /* 0x000000080300720b */ /* 0x000fe40003f1d000 */
[----:B------:R-:W-:Y:S02]  /*1200*/  SHF.L.U32 R10, R7, R10, RZ ;  /* 0x0000000a070a7219 */ /* 0x000fe400000006ff */
[----:B------:R-:W-:Y:S02]  /*1210*/  SEL R8, R9, RZ, P2 ;  /* 0x000000ff09087207 */ /* 0x000fe40001000000 */
[----:B------:R-:W-:Y:S02]  /*1220*/  ISETP.NE.AND P1, PT, R10, RZ, P1 ;  /* 0x000000ff0a00720c */ /* 0x000fe40000f25270 */
[----:B------:R-:W-:Y:S02]  /*1230*/  SHF.R.U32.HI R8, RZ, R8, R7 ;  /* 0x00000008ff087219 */ /* 0x000fe40000011607 */
[----:B------:R-:W-:-:S02]  /*1240*/  PLOP3.LUT P0, PT, P0, P1, PT, 0xf8, 0x8f ;  /* 0x00000000008f781c */ /* 0x000fc40000703f70 */
[----:B------:R-:W-:Y:S02]  /*1250*/  SHF.R.U32.HI R10, RZ, 0x1, R8 ;  /* 0x00000001ff0a7819 */ /* 0x000fe40000011608 */
[----:B------:R-:W-:-:S04]  /*1260*/  SEL R3, RZ, 0x1, !P0 ;  /* 0x00000001ff037807 */ /* 0x000fc80004000000 */
[----:B------:R-:W-:-:S04]  /*1270*/  LOP3.LUT R3, R3, 0x1, R10, 0xf8, !PT ;  /* 0x0000000103037812 */ /* 0x000fc800078ef80a */
[----:B------:R-:W-:-:S04]  /*1280*/  LOP3.LUT R3, R3, R8, RZ, 0xc0, !PT ;  /* 0x0000000803037212 */ /* 0x000fc800078ec0ff */
[----:B------:R-:W-:-:S04]  /*1290*/  IADD3 R3, PT, PT, R10, R3, RZ ;  /* 0x000000030a037210 */ /* 0x000fc80007ffe0ff */
[----:B------:R-:W-:Y:S01]  /*12a0*/  LOP3.LUT R0, R3, R0, RZ, 0xfc, !PT ;  /* 0x0000000003007212 */ /* 0x000fe200078efcff */
[----:B------:R-:W-:Y:S06]  /*12b0*/  BRA `(.L_x_24) ;  /* 0x0000000000107947 */ /* 0x000fec0003800000 */
.L_x_23:
[----:B------:R-:W-:-:S04]  /*12c0*/  LOP3.LUT R0, R0, 0x80000000, RZ, 0xc0, !PT ;  /* 0x8000000000007812 */ /* 0x000fc800078ec0ff */
[----:B------:R-:W-:Y:S01]  /*12d0*/  LOP3.LUT R0, R0, 0x7f800000, RZ, 0xfc, !PT ;  /* 0x7f80000000007812 */ /* 0x000fe200078efcff */
[----:B------:R-:W-:Y:S06]  /*12e0*/  BRA `(.L_x_24) ;  /* 0x0000000000047947 */ /* 0x000fec0003800000 */
.L_x_22:
[----:B------:R-:W-:-:S07]  /*12f0*/  LEA R0, R8, R0, 0x17 ;  /* 0x0000000008007211 */ /* 0x000fce00078eb8ff */
.L_x_24:
[----:B------:R-:W-:Y:S05]  /*1300*/  BSYNC.RECONVERGENT B2 ;  /* 0x0000000000027941 */ /* 0x000fea0003800200 */
.L_x_21:
[----:B------:R-:W-:Y:S05]  /*1310*/  BRA `(.L_x_25) ;  /* 0x0000000000207947 */ /* 0x000fea0003800000 */
.L_x_20:
[----:B------:R-:W-:-:S04]  /*1320*/  LOP3.LUT R0, R3, 0x80000000, R0, 0x48, !PT ;  /* 0x8000000003007812 */ /* 0x000fc800078e4800 */
[----:B------:R-:W-:Y:S01]  /*1330*/  LOP3.LUT R0, R0, 0x7f800000, RZ, 0xfc, !PT ;  /* 0x7f80000000007812 */ /* 0x000fe200078efcff */
[----:B------:R-:W-:Y:S06]  /*1340*/  BRA `(.L_x_25) ;  /* 0x0000000000147947 */ /* 0x000fec0003800000 */
.L_x_19:
[----:B------:R-:W-:Y:S01]  /*1350*/  LOP3.LUT R0, R3, 0x80000000, R0, 0x48, !PT ;  /* 0x8000000003007812 */ /* 0x000fe200078e4800 */
[----:B------:R-:W-:Y:S06]  /*1360*/  BRA `(.L_x_25) ;  /* 0x00000000000c7947 */ /* 0x000fec0003800000 */
.L_x_18:
[----:B------:R-:W0:Y:S01]  /*1370*/  MUFU.RSQ R0, -QNAN ;  /* 0xffc0000000007908 */ /* 0x000e220000001400 */
[----:B------:R-:W-:Y:S05]  /*1380*/  BRA `(.L_x_25) ;  /* 0x0000000000047947 */ /* 0x000fea0003800000 */
.L_x_17:
[----:B------:R-:W-:-:S07]  /*1390*/  FADD.FTZ R0, R0, R3 ;  /* 0x0000000300007221 */ /* 0x000fce0000010000 */
.L_x_25:
[----:B------:R-:W-:Y:S05]  /*13a0*/  BSYNC.RECONVERGENT B1 ;  /* 0x0000000000017941 */ /* 0x000fea0003800200 */
.L_x_15:
[----:B------:R-:W-:-:S04]  /*13b0*/  HFMA2 R7, -RZ, RZ, 0, 0 ;  /* 0x00000000ff077431 */ /* 0x000fc800000001ff */
[----:B0-----:R-:W-:Y:S05]  /*13c0*/  RET.REL.NODEC R6 `(_Z14rmsNorm_kernelPfS_S_S_iiif) ;  /* 0xffffffec060c7950 */ /* 0x001fea0003c3ffff */
.L_x_26:
[----:B------:R-:W-:-:S00]  /*13d0*/  BRA `(.L_x_26) ;  /* 0xfffffffc00fc7947 */ /* 0x000fc0000383ffff */
[----:B------:R-:W-:-:S00]  /*13e0*/  NOP ;  /* 0x0000000000007918 */ /* 0x000fc00000000000 */
        /* <DEDUP_REMOVED lines=9> */
.L_x_28:


//--------------------- .nv.shared._Z14rmsNorm_kernelPfS_S_S_iiif --------------------------
	.section	.nv.shared._Z14rmsNorm_kernelPfS_S_S_iiif,"aw",@nobits
	.sectionflags	@""
	.align	4
.nv.shared._Z14rmsNorm_kernelPfS_S_S_iiif:
	.zero		1028


//--------------------- .nv.shared.reserved.0     --------------------------
	.section	.nv.shared.reserved.0,"aw",@nobits
	.weak		__nv_reservedSMEM_offset_0_alias
	.size		__nv_reservedSMEM_offset_0_alias, 0, 64
	.other		__nv_reservedSMEM_offset_0_alias,@"STO_CUDA_RESERVED_SHARED STV_DEFAULT"
__nv_reservedSMEM_offset_0_alias:
	.zero		0
	.zero		64


//--------------------- .nv.constant0._Z14rmsNorm_kernelPfS_S_S_iiif --------------------------
	.section	.nv.constant0._Z14rmsNorm_kernelPfS_S_S_iiif,"a",@progbits
	.sectionflags	@""
	.align	4
.nv.constant0._Z14rmsNorm_kernelPfS_S_S_iiif:
	.zero		944


//--------------------- SYMBOLS --------------------------

	.type		.nv.reservedSmem.offset0,@object
	.size		.nv.reservedSmem.offset0,0x4
	.type		.nv.reservedSmem.cap,@object
	.size		.nv.reservedSmem.cap,0x4
